	.headerflags	@"EF_CUDA_TEXMODE_UNIFIED EF_CUDA_64BIT_ADDRESS EF_CUDA_ACCELERATORS EF_CUDA_SM90 EF_CUDA_VIRTUAL_SM(EF_CUDA_SM90)"
	.elftype	@"ET_EXEC"


//--------------------- .nv.info                  --------------------------
	.section	.nv.info,"",@"SHT_CUDA_INFO"
	.align	4


	//----- nvinfo : EIATTR_REGCOUNT
	.align		4
        /*0000*/ 	.byte	0x04, 0x2f
        /*0002*/ 	.short	(.L_3 - .L_2)
	.align		4
.L_2:
        /*0004*/ 	.word	index@(triton_poi_fused__native_batch_norm_legit_no_training_relu_15)
        /*0008*/ 	.word	0x00000012


	//----- nvinfo : EIATTR_MIN_STACK_SIZE
	.align		4
.L_3:
        /*000c*/ 	.byte	0x04, 0x12
        /*000e*/ 	.short	(.L_5 - .L_4)
	.align		4
.L_4:
        /*0010*/ 	.word	index@(triton_poi_fused__native_batch_norm_legit_no_training_relu_15)
        /*0014*/ 	.word	0x00000000


	//----- nvinfo : EIATTR_FRAME_SIZE
	.align		4
.L_5:
        /*0018*/ 	.byte	0x04, 0x11
        /*001a*/ 	.short	(.L_7 - .L_6)
	.align		4
.L_6:
        /*001c*/ 	.word	index@(triton_poi_fused__native_batch_norm_legit_no_training_relu_15)
        /*0020*/ 	.word	0x00000000


	//----- nvinfo : EIATTR_MIN_STACK_SIZE
	.align		4
.L_7:
        /*0024*/ 	.byte	0x04, 0x12
        /*0026*/ 	.short	(.L_9 - .L_8)
	.align		4
.L_8:
        /*0028*/ 	.word	index@(triton_poi_fused__native_batch_norm_legit_no_training_relu_15)
        /*002c*/ 	.word	0x00000000
.L_9:


//--------------------- .nv.info.triton_poi_fused__native_batch_norm_legit_no_training_relu_15 --------------------------
	.section	.nv.info.triton_poi_fused__native_batch_norm_legit_no_training_relu_15,"",@"SHT_CUDA_INFO"
	.sectionflags	@""
	.align	4


	//----- nvinfo : EIATTR_CUDA_API_VERSION
	.align		4
        /*0000*/ 	.byte	0x04, 0x37
        /*0002*/ 	.short	(.L_11 - .L_10)
.L_10:
        /*0004*/ 	.word	0x0000007c


	//----- nvinfo : EIATTR_KPARAM_INFO
	.align		4
.L_11:
        /*0008*/ 	.byte	0x04, 0x17
        /*000a*/ 	.short	(.L_13 - .L_12)
.L_12:
        /*000c*/ 	.word	0x00000000
        /*0010*/ 	.short	0x0006
        /*0012*/ 	.short	0x0030
        /*0014*/ 	.byte	0x00, 0xf0, 0x11, 0x00


	//----- nvinfo : EIATTR_KPARAM_INFO
	.align		4
.L_13:
        /*0018*/ 	.byte	0x04, 0x17
        /*001a*/ 	.short	(.L_15 - .L_14)
.L_14:
        /*001c*/ 	.word	0x00000000
        /*0020*/ 	.short	0x0005
        /*0022*/ 	.short	0x0028
        /*0024*/ 	.byte	0x00, 0xf4, 0x21, 0x00


	//----- nvinfo : EIATTR_KPARAM_INFO
	.align		4
.L_15:
        /*0028*/ 	.byte	0x04, 0x17
        /*002a*/ 	.short	(.L_17 - .L_16)
.L_16:
        /*002c*/ 	.word	0x00000000
        /*0030*/ 	.short	0x0004
        /*0032*/ 	.short	0x0020
        /*0034*/ 	.byte	0x00, 0xf4, 0x21, 0x00


	//----- nvinfo : EIATTR_KPARAM_INFO
	.align		4
.L_17:
        /*0038*/ 	.byte	0x04, 0x17
        /*003a*/ 	.short	(.L_19 - .L_18)
.L_18:
        /*003c*/ 	.word	0x00000000
        /*0040*/ 	.short	0x0003
        /*0042*/ 	.short	0x0018
        /*0044*/ 	.byte	0x00, 0xf4, 0x21, 0x00


	//----- nvinfo : EIATTR_KPARAM_INFO
	.align		4
.L_19:
        /*0048*/ 	.byte	0x04, 0x17
        /*004a*/ 	.short	(.L_21 - .L_20)
.L_20:
        /*004c*/ 	.word	0x00000000
        /*0050*/ 	.short	0x0002
        /*0052*/ 	.short	0x0010
        /*0054*/ 	.byte	0x00, 0xf4, 0x21, 0x00


	//----- nvinfo : EIATTR_KPARAM_INFO
	.align		4
.L_21:
        /*0058*/ 	.byte	0x04, 0x17
        /*005a*/ 	.short	(.L_23 - .L_22)
.L_22:
        /*005c*/ 	.word	0x00000000
        /*0060*/ 	.short	0x0001
        /*0062*/ 	.short	0x0008
        /*0064*/ 	.byte	0x00, 0xf4, 0x21, 0x00


	//----- nvinfo : EIATTR_KPARAM_INFO
	.align		4
.L_23:
        /*0068*/ 	.byte	0x04, 0x17
        /*006a*/ 	.short	(.L_25 - .L_24)
.L_24:
        /*006c*/ 	.word	0x00000000
        /*0070*/ 	.short	0x0000
        /*0072*/ 	.short	0x0000
        /*0074*/ 	.byte	0x00, 0xf4, 0x21, 0x00


	//----- nvinfo : EIATTR_SPARSE_MMA_MASK
	.align		4
.L_25:
        /*0078*/ 	.byte	0x03, 0x50
        /*007a*/ 	.short	0x0000


	//----- nvinfo : EIATTR_MAXREG_COUNT
	.align		4
        /*007c*/ 	.byte	0x03, 0x1b
        /*007e*/ 	.short	0x00ff


	//----- nvinfo : EIATTR_EXIT_INSTR_OFFSETS
	.align		4
        /*0080*/ 	.byte	0x04, 0x1c
        /*0082*/ 	.short	(.L_27 - .L_26)


	//   ....[0]....
.L_26:
        /*0084*/ 	.word	0x000003d0


	//----- nvinfo : EIATTR_REQNTID
	.align		4
.L_27:
        /*0088*/ 	.byte	0x04, 0x10
        /*008a*/ 	.short	(.L_29 - .L_28)
.L_28:
        /*008c*/ 	.word	0x00000100
        /*0090*/ 	.word	0x00000001
        /*0094*/ 	.word	0x00000001


	//----- nvinfo : EIATTR_CBANK_PARAM_SIZE
	.align		4
.L_29:
        /*0098*/ 	.byte	0x03, 0x19
        /*009a*/ 	.short	0x0034


	//----- nvinfo : EIATTR_PARAM_CBANK
	.align		4
        /*009c*/ 	.byte	0x04, 0x0a
        /*009e*/ 	.short	(.L_31 - .L_30)
	.align		4
.L_30:
        /*00a0*/ 	.word	index@(.nv.constant0.triton_poi_fused__native_batch_norm_legit_no_training_relu_15)
        /*00a4*/ 	.short	0x0210
        /*00a6*/ 	.short	0x0034


	//----- nvinfo : EIATTR_SW_WAR
	.align		4
.L_31:
        /*00a8*/ 	.byte	0x04, 0x36
        /*00aa*/ 	.short	(.L_33 - .L_32)
.L_32:
        /*00ac*/ 	.word	0x00000008
.L_33:


//--------------------- .nv.callgraph             --------------------------
	.section	.nv.callgraph,"",@"SHT_CUDA_CALLGRAPH"
	.align	4
	.sectionentsize	8
	.align		4
        /*0000*/ 	.word	0x00000000
	.align		4
        /*0004*/ 	.word	0xffffffff
	.align		4
        /*0008*/ 	.word	0x00000000
	.align		4
        /*000c*/ 	.word	0xfffffffe
	.align		4
        /*0010*/ 	.word	0x00000000
	.align		4
        /*0014*/ 	.word	0xfffffffd
	.align		4
        /*0018*/ 	.word	0x00000000
	.align		4
        /*001c*/ 	.word	0xfffffffc


//--------------------- .nv.constant4             --------------------------
	.section	.nv.constant4,"a",@progbits
	.align	8
	.align		8
.nv.constant4:
        /*0000*/ 	.dword	_$_str
	.align		8
        /*0008*/ 	.dword	_$_str_$_2


//--------------------- .text.triton_poi_fused__native_batch_norm_legit_no_training_relu_15 --------------------------
	.section	.text.triton_poi_fused__native_batch_norm_legit_no_training_relu_15,"ax",@progbits
	.align	128
        .global         triton_poi_fused__native_batch_norm_legit_no_training_relu_15
        .type           triton_poi_fused__native_batch_norm_legit_no_training_relu_15,@function
        .size           triton_poi_fused__native_batch_norm_legit_no_training_relu_15,(.L_x_1 - triton_poi_fused__native_batch_norm_legit_no_training_relu_15)
        .other          triton_poi_fused__native_batch_norm_legit_no_training_relu_15,@"STO_CUDA_ENTRY STV_DEFAULT"
triton_poi_fused__native_batch_norm_legit_no_training_relu_15:
.text.triton_poi_fused__native_batch_norm_legit_no_training_relu_15:
[----:B------:R-:W-:Y:S01]  /*0000*/  LDC R1, c[0x0][0x28] ;  /* 0x00000a00ff017b82 */ /* 0x000fe20000000800 */
[----:B------:R-:W1:Y:S07]  /*0010*/  S2R R0, SR_TID.X ;  /* 0x0000000000007919 */ /* 0x000e6e0000002100 */
[----:B------:R-:W2:Y:S01]  /*0020*/  LDC.64 R2, c[0x0][0x220] ;  /* 0x00008800ff027b82 */ /* 0x000ea20000000a00 */
[----:B------:R-:W-:Y:S01]  /*0030*/  ULDC.64 UR4, c[0x0][0x208] ;  /* 0x0000820000047ab9 */ /* 0x000fe20000000a00 */
[----:B------:R-:W3:Y:S06]  /*0040*/  S2R R7, SR_CTAID.X ;  /* 0x0000000000077919 */ /* 0x000eec0000002500 */
[----:B------:R-:W4:Y:S08]  /*0050*/  LDC.64 R8, c[0x0][0x228] ;  /* 0x00008a00ff087b82 */ /* 0x000f300000000a00 */
[----:B------:R-:W5:Y:S01]  /*0060*/  LDC.64 R10, c[0x0][0x230] ;  /* 0x00008c00ff0a7b82 */ /* 0x000f620000000a00 */
[----:B-1----:R-:W-:-:S02]  /*0070*/  SHF.L.U32 R0, R0, 0x1, RZ ;  /* 0x0000000100007819 */ /* 0x002fc400000006ff */
[----:B---3--:R-:W-:Y:S02]  /*0080*/  SHF.R.S32.HI R5, RZ, 0x16, R7 ;  /* 0x00000016ff057819 */ /* 0x008fe40000011407 */
[----:B------:R-:W-:Y:S02]  /*0090*/  LOP3.LUT R0, R0, 0x1fe, RZ, 0xc0, !PT ;  /* 0x000001fe00007812 */ /* 0x000fe400078ec0ff */
[----:B------:R-:W-:Y:S02]  /*00a0*/  SGXT R5, R5, 0x1 ;  /* 0x000000010505781a */ /* 0x000fe40000000200 */
[----:B------:R-:W-:Y:S02]  /*00b0*/  LEA R0, R7, R0, 0x9 ;  /* 0x0000000007007211 */ /* 0x000fe400078e48ff */
[----:B------:R-:W1:Y:S02]  /*00c0*/  LDC.64 R6, c[0x0][0x218] ;  /* 0x00008600ff067b82 */ /* 0x000e640000000a00 */
[----:B------:R-:W-:-:S04]  /*00d0*/  LEA.HI R5, R5, R0, RZ, 0x5 ;  /* 0x0000000005057211 */ /* 0x000fc800078f28ff */
[----:B------:R-:W-:-:S04]  /*00e0*/  LOP3.LUT R5, R5, 0xffffffe0, RZ, 0xc0, !PT ;  /* 0xffffffe005057812 */ /* 0x000fc800078ec0ff */
[----:B------:R-:W-:Y:S02]  /*00f0*/  IADD3 R13, R0, -R5, RZ ;  /* 0x80000005000d7210 */ /* 0x000fe40007ffe0ff */
[----:B------:R-:W3:Y:S03]  /*0100*/  LDC.64 R4, c[0x0][0x210] ;  /* 0x00008400ff047b82 */ /* 0x000ee60000000a00 */
[----:B--2---:R-:W-:-:S06]  /*0110*/  IMAD.WIDE R2, R13, 0x4, R2 ;  /* 0x000000040d027825 */ /* 0x004fcc00078e0202 */
[----:B------:R-:W2:Y:S01]  /*0120*/  LDG.E.EL.64 R2, desc[UR4][R2.64] ;  /* 0x0000000402027981 */ /* 0x000ea2000c2e1b00 */
[----:B-1----:R-:W-:-:S04]  /*0130*/  IMAD.WIDE R6, R13, 0x4, R6 ;  /* 0x000000040d067825 */ /* 0x002fc800078e0206 */
[C---:B----4-:R-:W-:Y:S02]  /*0140*/  IMAD.WIDE R8, R13.reuse, 0x4, R8 ;  /* 0x000000040d087825 */ /* 0x050fe400078e0208 */
[----:B------:R-:W4:Y:S02]  /*0150*/  LDG.E.EL.64 R6, desc[UR4][R6.64] ;  /* 0x0000000406067981 */ /* 0x000f24000c2e1b00 */
[----:B-----5:R-:W-:Y:S02]  /*0160*/  IMAD.WIDE R10, R13, 0x4, R10 ;  /* 0x000000040d0a7825 */ /* 0x020fe400078e020a */
[----:B------:R-:W5:Y:S02]  /*0170*/  LDG.E.EL.64 R8, desc[UR4][R8.64] ;  /* 0x0000000408087981 */ /* 0x000f64000c2e1b00 */
[----:B---3--:R-:W-:Y:S02]  /*0180*/  IMAD.WIDE R4, R0, 0x4, R4 ;  /* 0x0000000400047825 */ /* 0x008fe400078e0204 */
[----:B------:R-:W5:Y:S04]  /*0190*/  LDG.E.EL.64 R10, desc[UR4][R10.64] ;  /* 0x000000040a0a7981 */ /* 0x000f68000c2e1b00 */
[----:B------:R-:W4:Y:S01]  /*01a0*/  LDG.E.64 R4, desc[UR4][R4.64] ;  /* 0x0000000404047981 */ /* 0x000f22000c1e1b00 */
[----:B------:R-:W-:Y:S01]  /*01b0*/  HFMA2.MMA R14, -RZ, RZ, 1.625, 0 ;  /* 0x3e800000ff0e7435 */ /* 0x000fe200000001ff */
[----:B--2---:R-:W-:Y:S01]  /*01c0*/  FADD R2, R2, 9.9999997473787516356e-06 ;  /* 0x3727c5ac02027421 */ /* 0x004fe20000000000 */
[----:B------:R-:W-:-:S03]  /*01d0*/  FADD R3, R3, 9.9999997473787516356e-06 ;  /* 0x3727c5ac03037421 */ /* 0x000fc60000000000 */
[----:B------:R-:W1:Y:S08]  /*01e0*/  MUFU.SQRT R12, R2 ;  /* 0x00000002000c7308 */ /* 0x000e700000002000 */
[----:B------:R2:W3:Y:S01]  /*01f0*/  MUFU.SQRT R13, R3 ;  /* 0x00000003000d7308 */ /* 0x0004e20000002000 */
[C---:B-1----:R-:W-:Y:S02]  /*0200*/  FSETP.GT.AND P0, PT, R12.reuse, 8.50705917302346158658e+37, PT ;  /* 0x7e8000000c00780b */ /* 0x042fe40003f04000 */
[----:B------:R-:W-:Y:S01]  /*0210*/  FSETP.GEU.AND P2, PT, R12, 1.175494350822287508e-38, PT ;  /* 0x008000000c00780b */ /* 0x000fe20003f4e000 */
[----:B--2---:R-:W1:Y:S01]  /*0220*/  LDC.64 R2, c[0x0][0x238] ;  /* 0x00008e00ff027b82 */ /* 0x004e620000000a00 */
[----:B---3--:R-:W-:-:S02]  /*0230*/  FSETP.GT.AND P1, PT, R13, 8.50705917302346158658e+37, PT ;  /* 0x7e8000000d00780b */ /* 0x008fc40003f24000 */
[----:B------:R-:W-:-:S07]  /*0240*/  FSETP.GEU.AND P3, PT, R13, 1.175494350822287508e-38, PT ;  /* 0x008000000d00780b */ /* 0x000fce0003f6e000 */
[----:B------:R-:W-:-:S04]  /*0250*/  @P0 FMUL R12, R12, 0.25 ;  /* 0x3e8000000c0c0820 */ /* 0x000fc80000400000 */
[----:B------:R-:W-:Y:S01]  /*0260*/  @!P2 FMUL R12, R12, 16777216 ;  /* 0x4b8000000c0ca820 */ /* 0x000fe20000400000 */
[----:B------:R-:W-:-:S04]  /*0270*/  @P1 FMUL R13, R13, 0.25 ;  /* 0x3e8000000d0d1820 */ /* 0x000fc80000400000 */
[----:B------:R-:W-:Y:S01]  /*0280*/  @!P3 FMUL R13, R13, 16777216 ;  /* 0x4b8000000d0db820 */ /* 0x000fe20000400000 */
[----:B------:R-:W2:Y:S01]  /*0290*/  MUFU.RCP R12, R12 ;  /* 0x0000000c000c7308 */ /* 0x000ea20000001000 */
[----:B------:R-:W-:-:S07]  /*02a0*/  FSEL R15, R14, 1, P0 ;  /* 0x3f8000000e0f7808 */ /* 0x000fce0000000000 */
[----:B------:R-:W3:Y:S01]  /*02b0*/  MUFU.RCP R13, R13 ;  /* 0x0000000d000d7308 */ /* 0x000ee20000001000 */
[----:B------:R-:W-:Y:S01]  /*02c0*/  FSEL R14, R14, 1, P1 ;  /* 0x3f8000000e0e7808 */ /* 0x000fe20000800000 */
[----:B------:R-:W-:-:S04]  /*02d0*/  @!P2 FMUL R15, R15, 16777216 ;  /* 0x4b8000000f0fa820 */ /* 0x000fc80000400000 */
[----:B------:R-:W-:Y:S01]  /*02e0*/  @!P3 FMUL R14, R14, 16777216 ;  /* 0x4b8000000e0eb820 */ /* 0x000fe20000400000 */
[----:B----4-:R-:W-:Y:S01]  /*02f0*/  FADD R5, R5, -R7 ;  /* 0x8000000705057221 */ /* 0x010fe20000000000 */
[----:B------:R-:W-:Y:S01]  /*0300*/  FADD R4, R4, -R6 ;  /* 0x8000000604047221 */ /* 0x000fe20000000000 */
[----:B--2---:R-:W-:Y:S01]  /*0310*/  FMUL R15, R12, R15 ;  /* 0x0000000f0c0f7220 */ /* 0x004fe20000400000 */
[----:B---3--:R-:W-:-:S03]  /*0320*/  FMUL R14, R13, R14 ;  /* 0x0000000e0d0e7220 */ /* 0x008fc60000400000 */
[----:B------:R-:W-:Y:S01]  /*0330*/  FMUL R15, R4, R15 ;  /* 0x0000000f040f7220 */ /* 0x000fe20000400000 */
[----:B------:R-:W-:-:S03]  /*0340*/  FMUL R14, R5, R14 ;  /* 0x0000000e050e7220 */ /* 0x000fc60000400000 */
[----:B-----5:R-:W-:Y:S01]  /*0350*/  FFMA R8, R8, R15, R10 ;  /* 0x0000000f08087223 */ /* 0x020fe2000000000a */
[----:B------:R-:W-:-:S04]  /*0360*/  FFMA R9, R9, R14, R11 ;  /* 0x0000000e09097223 */ /* 0x000fc8000000000b */
[----:B------:R-:W-:Y:S02]  /*0370*/  FSETP.GEU.AND P0, PT, R8, RZ, PT ;  /* 0x000000ff0800720b */ /* 0x000fe40003f0e000 */
[C---:B------:R-:W-:Y:S01]  /*0380*/  FSETP.GEU.AND P1, PT, R9.reuse, RZ, PT ;  /* 0x000000ff0900720b */ /* 0x040fe20003f2e000 */
[----:B-1----:R-:W-:Y:S01]  /*0390*/  IMAD.WIDE R2, R0, 0x4, R2 ;  /* 0x0000000400027825 */ /* 0x002fe200078e0202 */
[----:B------:R-:W-:Y:S02]  /*03a0*/  FSEL R8, R8, RZ, P0 ;  /* 0x000000ff08087208 */ /* 0x000fe40000000000 */
[----:B------:R-:W-:-:S05]  /*03b0*/  FSEL R9, R9, RZ, P1 ;  /* 0x000000ff09097208 */ /* 0x000fca0000800000 */
[----:B------:R-:W-:Y:S01]  /*03c0*/  STG.E.64 desc[UR4][R2.64], R8 ;  /* 0x0000000802007986 */ /* 0x000fe2000c101b04 */
[----:B------:R-:W-:Y:S05]  /*03d0*/  EXIT ;  /* 0x000000000000794d */ /* 0x000fea0003800000 */
.L_x_0:
[----:B------:R-:W-:-:S00]  /*03e0*/  BRA `(.L_x_0) ;  /* 0xfffffffc00fc7947 */ /* 0x000fc0000383ffff */
[----:B------:R-:W-:-:S00]  /*03f0*/  NOP ;  /* 0x0000000000007918 */ /* 0x000fc00000000000 */
        /* <DEDUP_REMOVED lines=8> */
.L_x_1:


//--------------------- .nv.global.init           --------------------------
	.section	.nv.global.init,"aw",@progbits
.nv.global.init:
	.type		_$_str,@object
	.size		_$_str,(_$_str_$_2 - _$_str)
_$_str:
        /*0000*/ 	.byte	0x5f, 0x5f, 0x43, 0x55, 0x44, 0x41, 0x5f, 0x46, 0x54, 0x5a, 0x00
	.type		_$_str_$_2,@object
	.size		_$_str_$_2,(.L_1 - _$_str_$_2)
_$_str_$_2:
        /*000b*/ 	.byte	0x5f, 0x5f, 0x43, 0x55, 0x44, 0x41, 0x5f, 0x50, 0x52, 0x45, 0x43, 0x5f, 0x53, 0x51, 0x52, 0x54
        /*001b*/ 	.byte	0x00
.L_1:


//--------------------- .nv.constant0.triton_poi_fused__native_batch_norm_legit_no_training_relu_15 --------------------------
	.section	.nv.constant0.triton_poi_fused__native_batch_norm_legit_no_training_relu_15,"a",@progbits
	.sectionflags	@""
	.align	4
.nv.constant0.triton_poi_fused__native_batch_norm_legit_no_training_relu_15:
	.zero		580
